	.headerflags	@"EF_CUDA_TEXMODE_UNIFIED EF_CUDA_64BIT_ADDRESS EF_CUDA_ACCELERATORS EF_CUDA_SM90 EF_CUDA_VIRTUAL_SM(EF_CUDA_SM90)"
	.elftype	@"ET_EXEC"


//--------------------- .nv.info                  --------------------------
	.section	.nv.info,"",@"SHT_CUDA_INFO"
	.align	4


	//----- nvinfo : EIATTR_REGCOUNT
	.align		4
        /*0000*/ 	.byte	0x04, 0x2f
        /*0002*/ 	.short	(.L_3 - .L_2)
	.align		4
.L_2:
        /*0004*/ 	.word	index@(triton_poi_fused__native_batch_norm_legit_no_training_convolution_0)
        /*0008*/ 	.word	0x00000020


	//----- nvinfo : EIATTR_MIN_STACK_SIZE
	.align		4
.L_3:
        /*000c*/ 	.byte	0x04, 0x12
        /*000e*/ 	.short	(.L_5 - .L_4)
	.align		4
.L_4:
        /*0010*/ 	.word	index@(triton_poi_fused__native_batch_norm_legit_no_training_convolution_0)
        /*0014*/ 	.word	0x00000000


	//----- nvinfo : EIATTR_FRAME_SIZE
	.align		4
.L_5:
        /*0018*/ 	.byte	0x04, 0x11
        /*001a*/ 	.short	(.L_7 - .L_6)
	.align		4
.L_6:
        /*001c*/ 	.word	index@(triton_poi_fused__native_batch_norm_legit_no_training_convolution_0)
        /*0020*/ 	.word	0x00000000


	//----- nvinfo : EIATTR_MIN_STACK_SIZE
	.align		4
.L_7:
        /*0024*/ 	.byte	0x04, 0x12
        /*0026*/ 	.short	(.L_9 - .L_8)
	.align		4
.L_8:
        /*0028*/ 	.word	index@(triton_poi_fused__native_batch_norm_legit_no_training_convolution_0)
        /*002c*/ 	.word	0x00000000
.L_9:


//--------------------- .nv.info.triton_poi_fused__native_batch_norm_legit_no_training_convolution_0 --------------------------
	.section	.nv.info.triton_poi_fused__native_batch_norm_legit_no_training_convolution_0,"",@"SHT_CUDA_INFO"
	.sectionflags	@""
	.align	4


	//----- nvinfo : EIATTR_CUDA_API_VERSION
	.align		4
        /*0000*/ 	.byte	0x04, 0x37
        /*0002*/ 	.short	(.L_11 - .L_10)
.L_10:
        /*0004*/ 	.word	0x0000007c


	//----- nvinfo : EIATTR_KPARAM_INFO
	.align		4
.L_11:
        /*0008*/ 	.byte	0x04, 0x17
        /*000a*/ 	.short	(.L_13 - .L_12)
.L_12:
        /*000c*/ 	.word	0x00000000
        /*0010*/ 	.short	0x0007
        /*0012*/ 	.short	0x0038
        /*0014*/ 	.byte	0x00, 0xf0, 0x11, 0x00


	//----- nvinfo : EIATTR_KPARAM_INFO
	.align		4
.L_13:
        /*0018*/ 	.byte	0x04, 0x17
        /*001a*/ 	.short	(.L_15 - .L_14)
.L_14:
        /*001c*/ 	.word	0x00000000
        /*0020*/ 	.short	0x0006
        /*0022*/ 	.short	0x0030
        /*0024*/ 	.byte	0x00, 0xf4, 0x21, 0x00


	//----- nvinfo : EIATTR_KPARAM_INFO
	.align		4
.L_15:
        /*0028*/ 	.byte	0x04, 0x17
        /*002a*/ 	.short	(.L_17 - .L_16)
.L_16:
        /*002c*/ 	.word	0x00000000
        /*0030*/ 	.short	0x0005
        /*0032*/ 	.short	0x0028
        /*0034*/ 	.byte	0x00, 0xf4, 0x21, 0x00


	//----- nvinfo : EIATTR_KPARAM_INFO
	.align		4
.L_17:
        /*0038*/ 	.byte	0x04, 0x17
        /*003a*/ 	.short	(.L_19 - .L_18)
.L_18:
        /*003c*/ 	.word	0x00000000
        /*0040*/ 	.short	0x0004
        /*0042*/ 	.short	0x0020
        /*0044*/ 	.byte	0x00, 0xf4, 0x21, 0x00


	//----- nvinfo : EIATTR_KPARAM_INFO
	.align		4
.L_19:
        /*0048*/ 	.byte	0x04, 0x17
        /*004a*/ 	.short	(.L_21 - .L_20)
.L_20:
        /*004c*/ 	.word	0x00000000
        /*0050*/ 	.short	0x0003
        /*0052*/ 	.short	0x0018
        /*0054*/ 	.byte	0x00, 0xf4, 0x21, 0x00


	//----- nvinfo : EIATTR_KPARAM_INFO
	.align		4
.L_21:
        /*0058*/ 	.byte	0x04, 0x17
        /*005a*/ 	.short	(.L_23 - .L_22)
.L_22:
        /*005c*/ 	.word	0x00000000
        /*0060*/ 	.short	0x0002
        /*0062*/ 	.short	0x0010
        /*0064*/ 	.byte	0x00, 0xf4, 0x21, 0x00


	//----- nvinfo : EIATTR_KPARAM_INFO
	.align		4
.L_23:
        /*0068*/ 	.byte	0x04, 0x17
        /*006a*/ 	.short	(.L_25 - .L_24)
.L_24:
        /*006c*/ 	.word	0x00000000
        /*0070*/ 	.short	0x0001
        /*0072*/ 	.short	0x0008
        /*0074*/ 	.byte	0x00, 0xf4, 0x21, 0x00


	//----- nvinfo : EIATTR_KPARAM_INFO
	.align		4
.L_25:
        /*0078*/ 	.byte	0x04, 0x17
        /*007a*/ 	.short	(.L_27 - .L_26)
.L_26:
        /*007c*/ 	.word	0x00000000
        /*0080*/ 	.short	0x0000
        /*0082*/ 	.short	0x0000
        /*0084*/ 	.byte	0x00, 0xf4, 0x21, 0x00


	//----- nvinfo : EIATTR_SPARSE_MMA_MASK
	.align		4
.L_27:
        /*0088*/ 	.byte	0x03, 0x50
        /*008a*/ 	.short	0x0000


	//----- nvinfo : EIATTR_MAXREG_COUNT
	.align		4
        /*008c*/ 	.byte	0x03, 0x1b
        /*008e*/ 	.short	0x00ff


	//----- nvinfo : EIATTR_EXIT_INSTR_OFFSETS
	.align		4
        /*0090*/ 	.byte	0x04, 0x1c
        /*0092*/ 	.short	(.L_29 - .L_28)


	//   ....[0]....
.L_28:
        /*0094*/ 	.word	0x00000730


	//----- nvinfo : EIATTR_REQNTID
	.align		4
.L_29:
        /*0098*/ 	.byte	0x04, 0x10
        /*009a*/ 	.short	(.L_31 - .L_30)
.L_30:
        /*009c*/ 	.word	0x00000080
        /*00a0*/ 	.word	0x00000001
        /*00a4*/ 	.word	0x00000001


	//----- nvinfo : EIATTR_CBANK_PARAM_SIZE
	.align		4
.L_31:
        /*00a8*/ 	.byte	0x03, 0x19
        /*00aa*/ 	.short	0x003c


	//----- nvinfo : EIATTR_PARAM_CBANK
	.align		4
        /*00ac*/ 	.byte	0x04, 0x0a
        /*00ae*/ 	.short	(.L_33 - .L_32)
	.align		4
.L_32:
        /*00b0*/ 	.word	index@(.nv.constant0.triton_poi_fused__native_batch_norm_legit_no_training_convolution_0)
        /*00b4*/ 	.short	0x0210
        /*00b6*/ 	.short	0x003c


	//----- nvinfo : EIATTR_SW_WAR
	.align		4
.L_33:
        /*00b8*/ 	.byte	0x04, 0x36
        /*00ba*/ 	.short	(.L_35 - .L_34)
.L_34:
        /*00bc*/ 	.word	0x00000008
.L_35:


//--------------------- .nv.callgraph             --------------------------
	.section	.nv.callgraph,"",@"SHT_CUDA_CALLGRAPH"
	.align	4
	.sectionentsize	8
	.align		4
        /*0000*/ 	.word	0x00000000
	.align		4
        /*0004*/ 	.word	0xffffffff
	.align		4
        /*0008*/ 	.word	0x00000000
	.align		4
        /*000c*/ 	.word	0xfffffffe
	.align		4
        /*0010*/ 	.word	0x00000000
	.align		4
        /*0014*/ 	.word	0xfffffffd
	.align		4
        /*0018*/ 	.word	0x00000000
	.align		4
        /*001c*/ 	.word	0xfffffffc


//--------------------- .nv.constant4             --------------------------
	.section	.nv.constant4,"a",@progbits
	.align	8
	.align		8
.nv.constant4:
        /*0000*/ 	.dword	_$_str
	.align		8
        /*0008*/ 	.dword	_$_str_$_2


//--------------------- .text.triton_poi_fused__native_batch_norm_legit_no_training_convolution_0 --------------------------
	.section	.text.triton_poi_fused__native_batch_norm_legit_no_training_convolution_0,"ax",@progbits
	.align	128
        .global         triton_poi_fused__native_batch_norm_legit_no_training_convolution_0
        .type           triton_poi_fused__native_batch_norm_legit_no_training_convolution_0,@function
        .size           triton_poi_fused__native_batch_norm_legit_no_training_convolution_0,(.L_x_1 - triton_poi_fused__native_batch_norm_legit_no_training_convolution_0)
        .other          triton_poi_fused__native_batch_norm_legit_no_training_convolution_0,@"STO_CUDA_ENTRY STV_DEFAULT"
triton_poi_fused__native_batch_norm_legit_no_training_convolution_0:
.text.triton_poi_fused__native_batch_norm_legit_no_training_convolution_0:
[----:B------:R-:W-:Y:S01]  /*0000*/  LDC R1, c[0x0][0x28] ;  /* 0x00000a00ff017b82 */ /* 0x000fe20000000800 */
[----:B------:R-:W1:Y:S07]  /*0010*/  S2R R0, SR_TID.X ;  /* 0x0000000000007919 */ /* 0x000e6e0000002100 */
[----:B------:R-:W2:Y:S01]  /*0020*/  LDC.64 R8, c[0x0][0x228] ;  /* 0x00008a00ff087b82 */ /* 0x000ea20000000a00 */
[----:B------:R-:W-:Y:S01]  /*0030*/  ULDC.64 UR4, c[0x0][0x208] ;  /* 0x0000820000047ab9 */ /* 0x000fe20000000a00 */
[----:B------:R-:W3:Y:S06]  /*0040*/  S2R R5, SR_CTAID.X ;  /* 0x0000000000057919 */ /* 0x000eec0000002500 */
[----:B------:R-:W4:Y:S08]  /*0050*/  LDC.64 R28, c[0x0][0x218] ;  /* 0x00008600ff1c7b82 */ /* 0x000f300000000a00 */
[----:B------:R-:W5:Y:S08]  /*0060*/  LDC.64 R20, c[0x0][0x210] ;  /* 0x00008400ff147b82 */ /* 0x000f700000000a00 */
[----:B------:R-:W2:Y:S01]  /*0070*/  LDC.64 R26, c[0x0][0x220] ;  /* 0x00008800ff1a7b82 */ /* 0x000ea20000000a00 */
[----:B-1----:R-:W-:-:S07]  /*0080*/  SHF.L.U32 R0, R0, 0x2, RZ ;  /* 0x0000000200007819 */ /* 0x002fce00000006ff */
[----:B------:R-:W1:Y:S01]  /*0090*/  LDC.64 R24, c[0x0][0x230] ;  /* 0x00008c00ff187b82 */ /* 0x000e620000000a00 */
[----:B---3--:R-:W-:Y:S02]  /*00a0*/  SHF.R.S32.HI R3, RZ, 0x15, R5 ;  /* 0x00000015ff037819 */ /* 0x008fe40000011405 */
[----:B------:R-:W-:Y:S02]  /*00b0*/  LOP3.LUT R0, R0, 0x1fc, RZ, 0xc0, !PT ;  /* 0x000001fc00007812 */ /* 0x000fe400078ec0ff */
[----:B------:R-:W-:-:S03]  /*00c0*/  SGXT R3, R3, 0x1 ;  /* 0x000000010303781a */ /* 0x000fc60000000200 */
[----:B------:R-:W3:Y:S01]  /*00d0*/  LDC.64 R22, c[0x0][0x238] ;  /* 0x00008e00ff167b82 */ /* 0x000ee20000000a00 */
[----:B------:R-:W-:-:S04]  /*00e0*/  LEA R6, R5, R0, 0xa ;  /* 0x0000000005067211 */ /* 0x000fc800078e50ff */
[----:B------:R-:W-:-:S04]  /*00f0*/  LEA.HI R3, R3, R6, RZ, 0x12 ;  /* 0x0000000603037211 */ /* 0x000fc800078f90ff */
[----:B------:R-:W-:Y:S02]  /*0100*/  SHF.R.S32.HI R0, RZ, 0x12, R3 ;  /* 0x00000012ff007819 */ /* 0x000fe40000011403 */
[----:B------:R-:W-:Y:S02]  /*0110*/  IADD3 R3, R3, 0x200, RZ ;  /* 0x0000020003037810 */ /* 0x000fe40007ffe0ff */
[----:B------:R-:W-:Y:S02]  /*0120*/  LOP3.LUT R5, R0, 0xffff, RZ, 0xc0, !PT ;  /* 0x0000ffff00057812 */ /* 0x000fe400078ec0ff */
[----:B------:R-:W-:Y:S02]  /*0130*/  SHF.R.S32.HI R3, RZ, 0x12, R3 ;  /* 0x00000012ff037819 */ /* 0x000fe40000011403 */
[----:B------:R-:W-:Y:S02]  /*0140*/  LEA.HI R2, R5, R0, RZ, 0x11 ;  /* 0x0000000005027211 */ /* 0x000fe400078f88ff */
[----:B------:R-:W-:-:S02]  /*0150*/  LOP3.LUT R4, R3, 0xffff, RZ, 0xc0, !PT ;  /* 0x0000ffff03047812 */ /* 0x000fc400078ec0ff */
[----:B------:R-:W-:Y:S02]  /*0160*/  LOP3.LUT R2, R2, 0xfffe, RZ, 0xc0, !PT ;  /* 0x0000fffe02027812 */ /* 0x000fe400078ec0ff */
[----:B------:R-:W-:Y:S02]  /*0170*/  LEA.HI R4, R4, R3, RZ, 0x11 ;  /* 0x0000000304047211 */ /* 0x000fe400078f88ff */
[----:B------:R-:W-:Y:S02]  /*0180*/  IADD3 R2, RZ, -R2, RZ ;  /* 0x80000002ff027210 */ /* 0x000fe40007ffe0ff */
[----:B------:R-:W-:Y:S02]  /*0190*/  LOP3.LUT R4, R4, 0xfffe, RZ, 0xc0, !PT ;  /* 0x0000fffe04047812 */ /* 0x000fe400078ec0ff */
[----:B------:R-:W-:Y:S02]  /*01a0*/  PRMT R5, R2, 0x7710, RZ ;  /* 0x0000771002057816 */ /* 0x000fe400000000ff */
[----:B------:R-:W-:-:S02]  /*01b0*/  IADD3 R2, RZ, -R4, RZ ;  /* 0x80000004ff027210 */ /* 0x000fc40007ffe0ff */
[----:B------:R-:W-:Y:S02]  /*01c0*/  IADD3 R0, R0, R5, RZ ;  /* 0x0000000500007210 */ /* 0x000fe40007ffe0ff */
[----:B------:R-:W-:Y:S02]  /*01d0*/  PRMT R2, R2, 0x7710, RZ ;  /* 0x0000771002027816 */ /* 0x000fe400000000ff */
[----:B------:R-:W-:Y:S02]  /*01e0*/  PRMT R7, R0, 0x9910, RZ ;  /* 0x0000991000077816 */ /* 0x000fe400000000ff */
[----:B------:R-:W-:-:S03]  /*01f0*/  IADD3 R3, R3, R2, RZ ;  /* 0x0000000203037210 */ /* 0x000fc60007ffe0ff */
[----:B--2---:R-:W-:Y:S01]  /*0200*/  IMAD.WIDE R4, R7, 0x4, R8 ;  /* 0x0000000407047825 */ /* 0x004fe200078e0208 */
[----:B------:R-:W-:-:S05]  /*0210*/  PRMT R3, R3, 0x9910, RZ ;  /* 0x0000991003037816 */ /* 0x000fca00000000ff */
[----:B------:R-:W-:Y:S01]  /*0220*/  IMAD.WIDE R16, R3, 0x4, R8 ;  /* 0x0000000403107825 */ /* 0x000fe200078e0208 */
[----:B------:R-:W2:Y:S05]  /*0230*/  LDG.E.EL R4, desc[UR4][R4.64] ;  /* 0x0000000404047981 */ /* 0x000eaa000c2e1900 */
[----:B------:R-:W2:Y:S01]  /*0240*/  LDG.E.EL R16, desc[UR4][R16.64] ;  /* 0x0000000410107981 */ /* 0x000ea2000c2e1900 */
[----:B----4-:R-:W-:-:S04]  /*0250*/  IMAD.WIDE R18, R7, 0x4, R28 ;  /* 0x0000000407127825 */ /* 0x010fc800078e021c */
[----:B-----5:R-:W-:Y:S02]  /*0260*/  IMAD.WIDE R20, R6, 0x4, R20 ;  /* 0x0000000406147825 */ /* 0x020fe400078e0214 */
[----:B------:R-:W4:Y:S02]  /*0270*/  LDG.E.EL R19, desc[UR4][R18.64] ;  /* 0x0000000412137981 */ /* 0x000f24000c2e1900 */
[----:B0-----:R-:W-:Y:S02]  /*0280*/  IMAD.WIDE R8, R7, 0x4, R26 ;  /* 0x0000000407087825 */ /* 0x001fe400078e021a */
[----:B------:R-:W4:Y:S02]  /*0290*/  LDG.E.128 R12, desc[UR4][R20.64] ;  /* 0x00000004140c7981 */ /* 0x000f24000c1e1d00 */
[C---:B------:R-:W-:Y:S02]  /*02a0*/  IMAD.WIDE R28, R3.reuse, 0x4, R28 ;  /* 0x00000004031c7825 */ /* 0x040fe400078e021c */
[----:B------:R-:W5:Y:S02]  /*02b0*/  LDG.E.EL R18, desc[UR4][R8.64] ;  /* 0x0000000408127981 */ /* 0x000f64000c2e1900 */
[----:B------:R-:W-:-:S02]  /*02c0*/  IMAD.WIDE R26, R3, 0x4, R26 ;  /* 0x00000004031a7825 */ /* 0x000fc400078e021a */
[----:B------:R1:W4:Y:S04]  /*02d0*/  LDG.E.EL R17, desc[UR4][R28.64] ;  /* 0x000000041c117981 */ /* 0x000328000c2e1900 */
[----:B------:R3:W4:Y:S04]  /*02e0*/  LDG.E.EL R5, desc[UR4][R26.64] ;  /* 0x000000041a057981 */ /* 0x000728000c2e1900 */
[----:B------:R-:W4:Y:S01]  /*02f0*/  LDG.E.128 R8, desc[UR4][R20.64+0x800] ;  /* 0x0008000414087981 */ /* 0x000f22000c1e1d00 */
[----:B-1----:R-:W-:-:S04]  /*0300*/  IMAD.WIDE R28, R7, 0x4, R24 ;  /* 0x00000004071c7825 */ /* 0x002fc800078e0218 */
[----:B---3--:R-:W-:Y:S01]  /*0310*/  IMAD.WIDE R26, R7, 0x4, R22 ;  /* 0x00000004071a7825 */ /* 0x008fe200078e0216 */
[----:B------:R-:W3:Y:S03]  /*0320*/  LDG.E.EL R2, desc[UR4][R28.64] ;  /* 0x000000041c027981 */ /* 0x000ee6000c2e1900 */
[C---:B------:R-:W-:Y:S01]  /*0330*/  IMAD.WIDE R24, R3.reuse, 0x4, R24 ;  /* 0x0000000403187825 */ /* 0x040fe200078e0218 */
[----:B------:R0:W3:Y:S03]  /*0340*/  LDG.E.EL R7, desc[UR4][R26.64] ;  /* 0x000000041a077981 */ /* 0x0000e6000c2e1900 */
[----:B------:R-:W-:Y:S02]  /*0350*/  IMAD.WIDE R22, R3, 0x4, R22 ;  /* 0x0000000403167825 */ /* 0x000fe400078e0216 */
[----:B------:R1:W3:Y:S04]  /*0360*/  LDG.E.EL R3, desc[UR4][R24.64] ;  /* 0x0000000418037981 */ /* 0x0002e8000c2e1900 */
[----:B------:R2:W3:Y:S01]  /*0370*/  LDG.E.EL R0, desc[UR4][R22.64] ;  /* 0x0000000416007981 */ /* 0x0004e2000c2e1900 */
[----:B0-----:R-:W0:Y:S01]  /*0380*/  LDC.64 R26, c[0x0][0x240] ;  /* 0x00009000ff1a7b82 */ /* 0x001e220000000a00 */
[----:B-1----:R-:W-:Y:S01]  /*0390*/  HFMA2.MMA R25, -RZ, RZ, 1.625, 0 ;  /* 0x3e800000ff197435 */ /* 0x002fe200000001ff */
[----:B0-----:R-:W-:-:S04]  /*03a0*/  IMAD.WIDE R26, R6, 0x4, R26 ;  /* 0x00000004061a7825 */ /* 0x001fc800078e021a */
[----:B--2---:R-:W-:Y:S01]  /*03b0*/  FADD R4, R4, 9.9999997473787516356e-06 ;  /* 0x3727c5ac04047421 */ /* 0x004fe20000000000 */
[----:B------:R-:W-:-:S03]  /*03c0*/  FADD R16, R16, 9.9999997473787516356e-06 ;  /* 0x3727c5ac10107421 */ /* 0x000fc60000000000 */
[----:B------:R-:W0:Y:S08]  /*03d0*/  MUFU.SQRT R28, R4 ;  /* 0x00000004001c7308 */ /* 0x000e300000002000 */
[----:B------:R-:W1:Y:S01]  /*03e0*/  MUFU.SQRT R22, R16 ;  /* 0x0000001000167308 */ /* 0x000e620000002000 */
[C---:B0-----:R-:W-:Y:S02]  /*03f0*/  FSETP.GT.AND P0, PT, R28.reuse, 8.50705917302346158658e+37, PT ;  /* 0x7e8000001c00780b */ /* 0x041fe40003f04000 */
[----:B------:R-:W-:-:S02]  /*0400*/  FSETP.GEU.AND P2, PT, R28, 1.175494350822287508e-38, PT ;  /* 0x008000001c00780b */ /* 0x000fc40003f4e000 */
[C---:B-1----:R-:W-:Y:S02]  /*0410*/  FSETP.GT.AND P1, PT, R22.reuse, 8.50705917302346158658e+37, PT ;  /* 0x7e8000001600780b */ /* 0x042fe40003f24000 */
[----:B------:R-:W-:-:S07]  /*0420*/  FSETP.GEU.AND P3, PT, R22, 1.175494350822287508e-38, PT ;  /* 0x008000001600780b */ /* 0x000fce0003f6e000 */
[----:B------:R-:W-:-:S04]  /*0430*/  @P0 FMUL R28, R28, 0.25 ;  /* 0x3e8000001c1c0820 */ /* 0x000fc80000400000 */
[----:B------:R-:W-:Y:S01]  /*0440*/  @!P2 FMUL R28, R28, 16777216 ;  /* 0x4b8000001c1ca820 */ /* 0x000fe20000400000 */
[----:B------:R-:W-:-:S04]  /*0450*/  @P1 FMUL R22, R22, 0.25 ;  /* 0x3e80000016161820 */ /* 0x000fc80000400000 */
[----:B------:R-:W-:Y:S01]  /*0460*/  @!P3 FMUL R22, R22, 16777216 ;  /* 0x4b8000001616b820 */ /* 0x000fe20000400000 */
[----:B------:R-:W0:Y:S01]  /*0470*/  MUFU.RCP R28, R28 ;  /* 0x0000001c001c7308 */ /* 0x000e220000001000 */
[----:B------:R-:W-:-:S07]  /*0480*/  FSEL R23, R25, 1, P0 ;  /* 0x3f80000019177808 */ /* 0x000fce0000000000 */
[----:B------:R-:W1:Y:S01]  /*0490*/  MUFU.RCP R4, R22 ;  /* 0x0000001600047308 */ /* 0x000e620000001000 */
[----:B------:R-:W-:Y:S01]  /*04a0*/  FSEL R25, R25, 1, P1 ;  /* 0x3f80000019197808 */ /* 0x000fe20000800000 */
[----:B------:R-:W-:Y:S01]  /*04b0*/  @!P2 FMUL R23, R23, 16777216 ;  /* 0x4b8000001717a820 */ /* 0x000fe20000400000 */
[--C-:B----4-:R-:W-:Y:S01]  /*04c0*/  FADD R14, R14, R19.reuse ;  /* 0x000000130e0e7221 */ /* 0x110fe20000000000 */
[--C-:B------:R-:W-:Y:S01]  /*04d0*/  FADD R12, R12, R19.reuse ;  /* 0x000000130c0c7221 */ /* 0x100fe20000000000 */
[--C-:B------:R-:W-:Y:S01]  /*04e0*/  FADD R13, R13, R19.reuse ;  /* 0x000000130d0d7221 */ /* 0x100fe20000000000 */
[----:B------:R-:W-:Y:S01]  /*04f0*/  @!P3 FMUL R25, R25, 16777216 ;  /* 0x4b8000001919b820 */ /* 0x000fe20000400000 */
[----:B------:R-:W-:Y:S01]  /*0500*/  FADD R15, R15, R19 ;  /* 0x000000130f0f7221 */ /* 0x000fe20000000000 */
[----:B0-----:R-:W-:Y:S01]  /*0510*/  FMUL R16, R28, R23 ;  /* 0x000000171c107220 */ /* 0x001fe20000400000 */
[C---:B-----5:R-:W-:Y:S01]  /*0520*/  FADD R19, -R18.reuse, R14 ;  /* 0x0000000e12137221 */ /* 0x060fe20000000100 */
[C---:B------:R-:W-:Y:S01]  /*0530*/  FADD R29, -R18.reuse, R12 ;  /* 0x0000000c121d7221 */ /* 0x040fe20000000100 */
[----:B------:R-:W-:Y:S01]  /*0540*/  FADD R23, -R18, R15 ;  /* 0x0000000f12177221 */ /* 0x000fe20000000100 */
[----:B------:R-:W-:Y:S01]  /*0550*/  FADD R10, R10, R17 ;  /* 0x000000110a0a7221 */ /* 0x000fe20000000000 */
[----:B-1----:R-:W-:Y:S01]  /*0560*/  FMUL R4, R4, R25 ;  /* 0x0000001904047220 */ /* 0x002fe20000400000 */
[----:B------:R-:W-:Y:S01]  /*0570*/  FADD R25, -R18, R13 ;  /* 0x0000000d12197221 */ /* 0x000fe20000000100 */
[--C-:B------:R-:W-:Y:S01]  /*0580*/  FADD R8, R8, R17.reuse ;  /* 0x0000001108087221 */ /* 0x100fe20000000000 */
[--C-:B------:R-:W-:Y:S01]  /*0590*/  FADD R9, R9, R17.reuse ;  /* 0x0000001109097221 */ /* 0x100fe20000000000 */
[----:B------:R-:W-:Y:S01]  /*05a0*/  FADD R11, R11, R17 ;  /* 0x000000110b0b7221 */ /* 0x000fe20000000000 */
[-C--:B------:R-:W-:Y:S01]  /*05b0*/  FMUL R19, R19, R16.reuse ;  /* 0x0000001013137220 */ /* 0x080fe20000400000 */
[-C--:B------:R-:W-:Y:S01]  /*05c0*/  FMUL R22, R29, R16.reuse ;  /* 0x000000101d167220 */ /* 0x080fe20000400000 */
[-C--:B------:R-:W-:Y:S01]  /*05d0*/  FMUL R18, R25, R16.reuse ;  /* 0x0000001019127220 */ /* 0x080fe20000400000 */
[----:B------:R-:W-:Y:S01]  /*05e0*/  FMUL R16, R23, R16 ;  /* 0x0000001017107220 */ /* 0x000fe20000400000 */
[C---:B------:R-:W-:Y:S01]  /*05f0*/  FADD R17, -R5.reuse, R10 ;  /* 0x0000000a05117221 */ /* 0x040fe20000000100 */
[C---:B------:R-:W-:Y:S01]  /*0600*/  FADD R25, -R5.reuse, R8 ;  /* 0x0000000805197221 */ /* 0x040fe20000000100 */
[C---:B------:R-:W-:Y:S01]  /*0610*/  FADD R29, -R5.reuse, R9 ;  /* 0x00000009051d7221 */ /* 0x040fe20000000100 */
[----:B------:R-:W-:Y:S01]  /*0620*/  FADD R23, -R5, R11 ;  /* 0x0000000b05177221 */ /* 0x000fe20000000100 */
[-C--:B------:R-:W-:Y:S01]  /*0630*/  FMUL R24, R17, R4.reuse ;  /* 0x0000000411187220 */ /* 0x080fe20000400000 */
[-C--:B------:R-:W-:Y:S01]  /*0640*/  FMUL R25, R25, R4.reuse ;  /* 0x0000000419197220 */ /* 0x080fe20000400000 */
[-C--:B------:R-:W-:Y:S01]  /*0650*/  FMUL R17, R29, R4.reuse ;  /* 0x000000041d117220 */ /* 0x080fe20000400000 */
[----:B------:R-:W-:Y:S01]  /*0660*/  FMUL R23, R23, R4 ;  /* 0x0000000417177220 */ /* 0x000fe20000400000 */
[C-C-:B---3--:R-:W-:Y:S01]  /*0670*/  FFMA R6, R2.reuse, R19, R7.reuse ;  /* 0x0000001302067223 */ /* 0x148fe20000000007 */
[C-C-:B------:R-:W-:Y:S01]  /*0680*/  FFMA R4, R2.reuse, R22, R7.reuse ;  /* 0x0000001602047223 */ /* 0x140fe20000000007 */
[C-C-:B------:R-:W-:Y:S01]  /*0690*/  FFMA R5, R2.reuse, R18, R7.reuse ;  /* 0x0000001202057223 */ /* 0x140fe20000000007 */
[----:B------:R-:W-:Y:S01]  /*06a0*/  FFMA R7, R2, R16, R7 ;  /* 0x0000001002077223 */ /* 0x000fe20000000007 */
[C-C-:B------:R-:W-:Y:S01]  /*06b0*/  FFMA R18, R3.reuse, R24, R0.reuse ;  /* 0x0000001803127223 */ /* 0x140fe20000000000 */
[C-C-:B------:R-:W-:Y:S01]  /*06c0*/  FFMA R16, R3.reuse, R25, R0.reuse ;  /* 0x0000001903107223 */ /* 0x140fe20000000000 */
[C-C-:B------:R-:W-:Y:S01]  /*06d0*/  FFMA R17, R3.reuse, R17, R0.reuse ;  /* 0x0000001103117223 */ /* 0x140fe20000000000 */
[----:B------:R-:W-:Y:S01]  /*06e0*/  FFMA R19, R3, R23, R0 ;  /* 0x0000001703137223 */ /* 0x000fe20000000000 */
[----:B------:R-:W-:Y:S04]  /*06f0*/  STG.E.128 desc[UR4][R20.64], R12 ;  /* 0x0000000c14007986 */ /* 0x000fe8000c101d04 */
[----:B------:R-:W-:Y:S04]  /*0700*/  STG.E.128 desc[UR4][R20.64+0x800], R8 ;  /* 0x0008000814007986 */ /* 0x000fe8000c101d04 */
[----:B------:R-:W-:Y:S04]  /*0710*/  STG.E.128 desc[UR4][R26.64], R4 ;  /* 0x000000041a007986 */ /* 0x000fe8000c101d04 */
[----:B------:R-:W-:Y:S01]  /*0720*/  STG.E.128 desc[UR4][R26.64+0x800], R16 ;  /* 0x000800101a007986 */ /* 0x000fe2000c101d04 */
[----:B------:R-:W-:Y:S05]  /*0730*/  EXIT ;  /* 0x000000000000794d */ /* 0x000fea0003800000 */
.L_x_0:
[----:B------:R-:W-:-:S00]  /*0740*/  BRA `(.L_x_0) ;  /* 0xfffffffc00fc7947 */ /* 0x000fc0000383ffff */
[----:B------:R-:W-:-:S00]  /*0750*/  NOP ;  /* 0x0000000000007918 */ /* 0x000fc00000000000 */
        /* <DEDUP_REMOVED lines=10> */
.L_x_1:


//--------------------- .nv.global.init           --------------------------
	.section	.nv.global.init,"aw",@progbits
.nv.global.init:
	.type		_$_str,@object
	.size		_$_str,(_$_str_$_2 - _$_str)
_$_str:
        /*0000*/ 	.byte	0x5f, 0x5f, 0x43, 0x55, 0x44, 0x41, 0x5f, 0x46, 0x54, 0x5a, 0x00
	.type		_$_str_$_2,@object
	.size		_$_str_$_2,(.L_1 - _$_str_$_2)
_$_str_$_2:
        /*000b*/ 	.byte	0x5f, 0x5f, 0x43, 0x55, 0x44, 0x41, 0x5f, 0x50, 0x52, 0x45, 0x43, 0x5f, 0x53, 0x51, 0x52, 0x54
        /*001b*/ 	.byte	0x00
.L_1:


//--------------------- .nv.constant0.triton_poi_fused__native_batch_norm_legit_no_training_convolution_0 --------------------------
	.section	.nv.constant0.triton_poi_fused__native_batch_norm_legit_no_training_convolution_0,"a",@progbits
	.sectionflags	@""
	.align	4
.nv.constant0.triton_poi_fused__native_batch_norm_legit_no_training_convolution_0:
	.zero		588
